	.headerflags	@"EF_CUDA_TEXMODE_UNIFIED EF_CUDA_64BIT_ADDRESS EF_CUDA_ACCELERATORS EF_CUDA_SM90 EF_CUDA_VIRTUAL_SM(EF_CUDA_SM90)"
	.elftype	@"ET_EXEC"


//--------------------- .nv.info                  --------------------------
	.section	.nv.info,"",@"SHT_CUDA_INFO"
	.align	4


	//----- nvinfo : EIATTR_REGCOUNT
	.align		4
        /*0000*/ 	.byte	0x04, 0x2f
        /*0002*/ 	.short	(.L_3 - .L_2)
	.align		4
.L_2:
        /*0004*/ 	.word	index@(triton_poi_fused__native_batch_norm_legit_no_training_convolution_relu_84)
        /*0008*/ 	.word	0x0000001a


	//----- nvinfo : EIATTR_MIN_STACK_SIZE
	.align		4
.L_3:
        /*000c*/ 	.byte	0x04, 0x12
        /*000e*/ 	.short	(.L_5 - .L_4)
	.align		4
.L_4:
        /*0010*/ 	.word	index@(triton_poi_fused__native_batch_norm_legit_no_training_convolution_relu_84)
        /*0014*/ 	.word	0x00000000


	//----- nvinfo : EIATTR_FRAME_SIZE
	.align		4
.L_5:
        /*0018*/ 	.byte	0x04, 0x11
        /*001a*/ 	.short	(.L_7 - .L_6)
	.align		4
.L_6:
        /*001c*/ 	.word	index@(triton_poi_fused__native_batch_norm_legit_no_training_convolution_relu_84)
        /*0020*/ 	.word	0x00000000


	//----- nvinfo : EIATTR_MIN_STACK_SIZE
	.align		4
.L_7:
        /*0024*/ 	.byte	0x04, 0x12
        /*0026*/ 	.short	(.L_9 - .L_8)
	.align		4
.L_8:
        /*0028*/ 	.word	index@(triton_poi_fused__native_batch_norm_legit_no_training_convolution_relu_84)
        /*002c*/ 	.word	0x00000000
.L_9:


//--------------------- .nv.info.triton_poi_fused__native_batch_norm_legit_no_training_convolution_relu_84 --------------------------
	.section	.nv.info.triton_poi_fused__native_batch_norm_legit_no_training_convolution_relu_84,"",@"SHT_CUDA_INFO"
	.sectionflags	@""
	.align	4


	//----- nvinfo : EIATTR_CUDA_API_VERSION
	.align		4
        /*0000*/ 	.byte	0x04, 0x37
        /*0002*/ 	.short	(.L_11 - .L_10)
.L_10:
        /*0004*/ 	.word	0x0000007c


	//----- nvinfo : EIATTR_KPARAM_INFO
	.align		4
.L_11:
        /*0008*/ 	.byte	0x04, 0x17
        /*000a*/ 	.short	(.L_13 - .L_12)
.L_12:
        /*000c*/ 	.word	0x00000000
        /*0010*/ 	.short	0x0007
        /*0012*/ 	.short	0x0038
        /*0014*/ 	.byte	0x00, 0xf0, 0x11, 0x00


	//----- nvinfo : EIATTR_KPARAM_INFO
	.align		4
.L_13:
        /*0018*/ 	.byte	0x04, 0x17
        /*001a*/ 	.short	(.L_15 - .L_14)
.L_14:
        /*001c*/ 	.word	0x00000000
        /*0020*/ 	.short	0x0006
        /*0022*/ 	.short	0x0030
        /*0024*/ 	.byte	0x00, 0xf4, 0x21, 0x00


	//----- nvinfo : EIATTR_KPARAM_INFO
	.align		4
.L_15:
        /*0028*/ 	.byte	0x04, 0x17
        /*002a*/ 	.short	(.L_17 - .L_16)
.L_16:
        /*002c*/ 	.word	0x00000000
        /*0030*/ 	.short	0x0005
        /*0032*/ 	.short	0x0028
        /*0034*/ 	.byte	0x00, 0xf4, 0x21, 0x00


	//----- nvinfo : EIATTR_KPARAM_INFO
	.align		4
.L_17:
        /*0038*/ 	.byte	0x04, 0x17
        /*003a*/ 	.short	(.L_19 - .L_18)
.L_18:
        /*003c*/ 	.word	0x00000000
        /*0040*/ 	.short	0x0004
        /*0042*/ 	.short	0x0020
        /*0044*/ 	.byte	0x00, 0xf4, 0x21, 0x00


	//----- nvinfo : EIATTR_KPARAM_INFO
	.align		4
.L_19:
        /*0048*/ 	.byte	0x04, 0x17
        /*004a*/ 	.short	(.L_21 - .L_20)
.L_20:
        /*004c*/ 	.word	0x00000000
        /*0050*/ 	.short	0x0003
        /*0052*/ 	.short	0x0018
        /*0054*/ 	.byte	0x00, 0xf4, 0x21, 0x00


	//----- nvinfo : EIATTR_KPARAM_INFO
	.align		4
.L_21:
        /*0058*/ 	.byte	0x04, 0x17
        /*005a*/ 	.short	(.L_23 - .L_22)
.L_22:
        /*005c*/ 	.word	0x00000000
        /*0060*/ 	.short	0x0002
        /*0062*/ 	.short	0x0010
        /*0064*/ 	.byte	0x00, 0xf4, 0x21, 0x00


	//----- nvinfo : EIATTR_KPARAM_INFO
	.align		4
.L_23:
        /*0068*/ 	.byte	0x04, 0x17
        /*006a*/ 	.short	(.L_25 - .L_24)
.L_24:
        /*006c*/ 	.word	0x00000000
        /*0070*/ 	.short	0x0001
        /*0072*/ 	.short	0x0008
        /*0074*/ 	.byte	0x00, 0xf4, 0x21, 0x00


	//----- nvinfo : EIATTR_KPARAM_INFO
	.align		4
.L_25:
        /*0078*/ 	.byte	0x04, 0x17
        /*007a*/ 	.short	(.L_27 - .L_26)
.L_26:
        /*007c*/ 	.word	0x00000000
        /*0080*/ 	.short	0x0000
        /*0082*/ 	.short	0x0000
        /*0084*/ 	.byte	0x00, 0xf4, 0x21, 0x00


	//----- nvinfo : EIATTR_SPARSE_MMA_MASK
	.align		4
.L_27:
        /*0088*/ 	.byte	0x03, 0x50
        /*008a*/ 	.short	0x0000


	//----- nvinfo : EIATTR_MAXREG_COUNT
	.align		4
        /*008c*/ 	.byte	0x03, 0x1b
        /*008e*/ 	.short	0x00ff


	//----- nvinfo : EIATTR_EXIT_INSTR_OFFSETS
	.align		4
        /*0090*/ 	.byte	0x04, 0x1c
        /*0092*/ 	.short	(.L_29 - .L_28)


	//   ....[0]....
.L_28:
        /*0094*/ 	.word	0x00000490


	//   ....[1]....
        /*0098*/ 	.word	0x000004b0


	//----- nvinfo : EIATTR_REQNTID
	.align		4
.L_29:
        /*009c*/ 	.byte	0x04, 0x10
        /*009e*/ 	.short	(.L_31 - .L_30)
.L_30:
        /*00a0*/ 	.word	0x00000080
        /*00a4*/ 	.word	0x00000001
        /*00a8*/ 	.word	0x00000001


	//----- nvinfo : EIATTR_CBANK_PARAM_SIZE
	.align		4
.L_31:
        /*00ac*/ 	.byte	0x03, 0x19
        /*00ae*/ 	.short	0x003c


	//----- nvinfo : EIATTR_PARAM_CBANK
	.align		4
        /*00b0*/ 	.byte	0x04, 0x0a
        /*00b2*/ 	.short	(.L_33 - .L_32)
	.align		4
.L_32:
        /*00b4*/ 	.word	index@(.nv.constant0.triton_poi_fused__native_batch_norm_legit_no_training_convolution_relu_84)
        /*00b8*/ 	.short	0x0210
        /*00ba*/ 	.short	0x003c


	//----- nvinfo : EIATTR_SW_WAR
	.align		4
.L_33:
        /*00bc*/ 	.byte	0x04, 0x36
        /*00be*/ 	.short	(.L_35 - .L_34)
.L_34:
        /*00c0*/ 	.word	0x00000008
.L_35:


//--------------------- .nv.callgraph             --------------------------
	.section	.nv.callgraph,"",@"SHT_CUDA_CALLGRAPH"
	.align	4
	.sectionentsize	8
	.align		4
        /*0000*/ 	.word	0x00000000
	.align		4
        /*0004*/ 	.word	0xffffffff
	.align		4
        /*0008*/ 	.word	0x00000000
	.align		4
        /*000c*/ 	.word	0xfffffffe
	.align		4
        /*0010*/ 	.word	0x00000000
	.align		4
        /*0014*/ 	.word	0xfffffffd
	.align		4
        /*0018*/ 	.word	0x00000000
	.align		4
        /*001c*/ 	.word	0xfffffffc


//--------------------- .nv.constant4             --------------------------
	.section	.nv.constant4,"a",@progbits
	.align	8
	.align		8
.nv.constant4:
        /*0000*/ 	.dword	_$_str
	.align		8
        /*0008*/ 	.dword	_$_str_$_2


//--------------------- .text.triton_poi_fused__native_batch_norm_legit_no_training_convolution_relu_84 --------------------------
	.section	.text.triton_poi_fused__native_batch_norm_legit_no_training_convolution_relu_84,"ax",@progbits
	.align	128
        .global         triton_poi_fused__native_batch_norm_legit_no_training_convolution_relu_84
        .type           triton_poi_fused__native_batch_norm_legit_no_training_convolution_relu_84,@function
        .size           triton_poi_fused__native_batch_norm_legit_no_training_convolution_relu_84,(.L_x_1 - triton_poi_fused__native_batch_norm_legit_no_training_convolution_relu_84)
        .other          triton_poi_fused__native_batch_norm_legit_no_training_convolution_relu_84,@"STO_CUDA_ENTRY STV_DEFAULT"
triton_poi_fused__native_batch_norm_legit_no_training_convolution_relu_84:
.text.triton_poi_fused__native_batch_norm_legit_no_training_convolution_relu_84:
[----:B------:R-:W0:Y:S01]  /*0000*/  LDC R1, c[0x0][0x28] ;  /* 0x00000a00ff017b82 */ /* 0x000e220000000800 */
[----:B------:R-:W1:Y:S07]  /*0010*/  S2R R0, SR_TID.X ;  /* 0x0000000000007919 */ /* 0x000e6e0000002100 */
[----:B------:R-:W2:Y:S01]  /*0020*/  LDC.64 R2, c[0x0][0x228] ;  /* 0x00008a00ff027b82 */ /* 0x000ea20000000a00 */
[----:B------:R-:W-:Y:S01]  /*0030*/  CS2R R8, SRZ ;  /* 0x0000000000087805 */ /* 0x000fe2000001ff00 */
[----:B------:R-:W-:Y:S01]  /*0040*/  ULDC.64 UR4, c[0x0][0x208] ;  /* 0x0000820000047ab9 */ /* 0x000fe20000000a00 */
[----:B------:R-:W3:Y:S05]  /*0050*/  S2R R7, SR_CTAID.X ;  /* 0x0000000000077919 */ /* 0x000eea0000002500 */
[----:B------:R-:W4:Y:S08]  /*0060*/  LDC.64 R16, c[0x0][0x218] ;  /* 0x00008600ff107b82 */ /* 0x000f300000000a00 */
[----:B------:R-:W5:Y:S08]  /*0070*/  LDC.64 R18, c[0x0][0x220] ;  /* 0x00008800ff127b82 */ /* 0x000f700000000a00 */
[----:B------:R-:W5:Y:S01]  /*0080*/  LDC.64 R20, c[0x0][0x230] ;  /* 0x00008c00ff147b82 */ /* 0x000f620000000a00 */
[----:B-1----:R-:W-:-:S07]  /*0090*/  SHF.L.U32 R0, R0, 0x1, RZ ;  /* 0x0000000100007819 */ /* 0x002fce00000006ff */
[----:B------:R-:W1:Y:S01]  /*00a0*/  LDC.64 R14, c[0x0][0x238] ;  /* 0x00008e00ff0e7b82 */ /* 0x000e620000000a00 */
[----:B---3--:R-:W-:Y:S02]  /*00b0*/  SHF.R.S32.HI R5, RZ, 0x17, R7 ;  /* 0x00000017ff057819 */ /* 0x008fe40000011407 */
[----:B------:R-:W-:Y:S02]  /*00c0*/  LOP3.LUT R0, R0, 0xfe, RZ, 0xc0, !PT ;  /* 0x000000fe00007812 */ /* 0x000fe400078ec0ff */
[----:B------:R-:W-:Y:S02]  /*00d0*/  SGXT R5, R5, 0x1 ;  /* 0x000000010505781a */ /* 0x000fe40000000200 */
[----:B------:R-:W-:-:S04]  /*00e0*/  LEA R0, R7, R0, 0x8 ;  /* 0x0000000007007211 */ /* 0x000fc800078e40ff */
[----:B------:R-:W-:Y:S02]  /*00f0*/  LEA.HI R5, R5, R0, RZ, 0x8 ;  /* 0x0000000005057211 */ /* 0x000fe400078f40ff */
[----:B------:R-:W-:Y:S02]  /*0100*/  ISETP.GE.AND P0, PT, R0, 0x400, PT ;  /* 0x000004000000780c */ /* 0x000fe40003f06270 */
[----:B------:R-:W-:-:S04]  /*0110*/  LOP3.LUT R5, R5, 0xffffff00, RZ, 0xc0, !PT ;  /* 0xffffff0005057812 */ /* 0x000fc800078ec0ff */
[----:B------:R-:W-:Y:S02]  /*0120*/  IADD3 R12, R0, -R5, RZ ;  /* 0x80000005000c7210 */ /* 0x000fe40007ffe0ff */
[----:B------:R-:W3:Y:S03]  /*0130*/  LDC.64 R4, c[0x0][0x210] ;  /* 0x00008400ff047b82 */ /* 0x000ee60000000a00 */
[----:B--2---:R-:W-:-:S05]  /*0140*/  IMAD.WIDE R2, R12, 0x4, R2 ;  /* 0x000000040c027825 */ /* 0x004fca00078e0202 */
[----:B------:R2:W3:Y:S01]  /*0150*/  @!P0 LDG.E.EL.64 R8, desc[UR4][R2.64] ;  /* 0x0000000402088981 */ /* 0x0004e2000c2e1b00 */
[----:B------:R-:W-:Y:S02]  /*0160*/  CS2R R10, SRZ ;  /* 0x00000000000a7805 */ /* 0x000fe4000001ff00 */
[----:B------:R-:W-:Y:S01]  /*0170*/  CS2R R6, SRZ ;  /* 0x0000000000067805 */ /* 0x000fe2000001ff00 */
[----:B----4-:R-:W-:-:S04]  /*0180*/  IMAD.WIDE R16, R12, 0x4, R16 ;  /* 0x000000040c107825 */ /* 0x010fc800078e0210 */
[----:B-----5:R-:W-:Y:S01]  /*0190*/  IMAD.WIDE R18, R12, 0x4, R18 ;  /* 0x000000040c127825 */ /* 0x020fe200078e0212 */
[----:B------:R-:W4:Y:S01]  /*01a0*/  @!P0 LDG.E.EL.64 R10, desc[UR4][R16.64] ;  /* 0x00000004100a8981 */ /* 0x000f22000c2e1b00 */
[----:B--2---:R-:W-:Y:S02]  /*01b0*/  CS2R R2, SRZ ;  /* 0x0000000000027805 */ /* 0x004fe4000001ff00 */
[----:B---3--:R-:W-:-:S04]  /*01c0*/  IMAD.WIDE R4, R0, 0x4, R4 ;  /* 0x0000000400047825 */ /* 0x008fc800078e0204 */
[----:B------:R2:W3:Y:S04]  /*01d0*/  @!P0 LDG.E.EL.64 R2, desc[UR4][R18.64] ;  /* 0x0000000412028981 */ /* 0x0004e8000c2e1b00 */
[----:B------:R-:W4:Y:S01]  /*01e0*/  @!P0 LDG.E.64 R6, desc[UR4][R4.64] ;  /* 0x0000000404068981 */ /* 0x000f22000c1e1b00 */
[----:B0-----:R-:W-:-:S04]  /*01f0*/  IMAD.WIDE R20, R12, 0x4, R20 ;  /* 0x000000040c147825 */ /* 0x001fc800078e0214 */
[----:B-1----:R-:W-:Y:S01]  /*0200*/  IMAD.WIDE R22, R12, 0x4, R14 ;  /* 0x000000040c167825 */ /* 0x002fe200078e020e */
[----:B------:R-:W-:Y:S02]  /*0210*/  CS2R R12, SRZ ;  /* 0x00000000000c7805 */ /* 0x000fe4000001ff00 */
[----:B------:R-:W-:-:S04]  /*0220*/  CS2R R14, SRZ ;  /* 0x00000000000e7805 */ /* 0x000fc8000001ff00 */
[----:B------:R-:W5:Y:S04]  /*0230*/  @!P0 LDG.E.EL.64 R12, desc[UR4][R20.64] ;  /* 0x00000004140c8981 */ /* 0x000f68000c2e1b00 */
[----:B------:R-:W5:Y:S01]  /*0240*/  @!P0 LDG.E.EL.64 R14, desc[UR4][R22.64] ;  /* 0x00000004160e8981 */ /* 0x000f62000c2e1b00 */
[----:B--2---:R-:W-:Y:S01]  /*0250*/  HFMA2.MMA R18, -RZ, RZ, 1.625, 0 ;  /* 0x3e800000ff127435 */ /* 0x004fe200000001ff */
[----:B------:R-:W-:Y:S01]  /*0260*/  FADD R8, R8, 9.9999997473787516356e-06 ;  /* 0x3727c5ac08087421 */ /* 0x000fe20000000000 */
[----:B------:R-:W-:-:S03]  /*0270*/  FADD R9, R9, 9.9999997473787516356e-06 ;  /* 0x3727c5ac09097421 */ /* 0x000fc60000000000 */
[----:B------:R-:W0:Y:S08]  /*0280*/  MUFU.SQRT R16, R8 ;  /* 0x0000000800107308 */ /* 0x000e300000002000 */
[----:B------:R1:W2:Y:S01]  /*0290*/  MUFU.SQRT R17, R9 ;  /* 0x0000000900117308 */ /* 0x0002a20000002000 */
[C---:B0-----:R-:W-:Y:S02]  /*02a0*/  FSETP.GT.AND P1, PT, R16.reuse, 8.50705917302346158658e+37, PT ;  /* 0x7e8000001000780b */ /* 0x041fe40003f24000 */
[----:B------:R-:W-:Y:S01]  /*02b0*/  FSETP.GEU.AND P3, PT, R16, 1.175494350822287508e-38, PT ;  /* 0x008000001000780b */ /* 0x000fe20003f6e000 */
[----:B-1----:R-:W0:Y:S01]  /*02c0*/  LDC.64 R8, c[0x0][0x240] ;  /* 0x00009000ff087b82 */ /* 0x002e220000000a00 */
[----:B--2---:R-:W-:-:S02]  /*02d0*/  FSETP.GT.AND P2, PT, R17, 8.50705917302346158658e+37, PT ;  /* 0x7e8000001100780b */ /* 0x004fc40003f44000 */
[----:B------:R-:W-:-:S07]  /*02e0*/  FSETP.GEU.AND P4, PT, R17, 1.175494350822287508e-38, PT ;  /* 0x008000001100780b */ /* 0x000fce0003f8e000 */
[----:B------:R-:W-:-:S04]  /*02f0*/  @P1 FMUL R16, R16, 0.25 ;  /* 0x3e80000010101820 */ /* 0x000fc80000400000 */
[----:B------:R-:W-:Y:S01]  /*0300*/  @!P3 FMUL R16, R16, 16777216 ;  /* 0x4b8000001010b820 */ /* 0x000fe20000400000 */
[----:B------:R-:W-:-:S04]  /*0310*/  @P2 FMUL R17, R17, 0.25 ;  /* 0x3e80000011112820 */ /* 0x000fc80000400000 */
[----:B------:R-:W-:Y:S01]  /*0320*/  @!P4 FMUL R17, R17, 16777216 ;  /* 0x4b8000001111c820 */ /* 0x000fe20000400000 */
[----:B------:R-:W1:Y:S01]  /*0330*/  MUFU.RCP R16, R16 ;  /* 0x0000001000107308 */ /* 0x000e620000001000 */
[----:B------:R-:W-:-:S07]  /*0340*/  FSEL R19, R18, 1, P1 ;  /* 0x3f80000012137808 */ /* 0x000fce0000800000 */
[----:B------:R-:W2:Y:S01]  /*0350*/  MUFU.RCP R17, R17 ;  /* 0x0000001100117308 */ /* 0x000ea20000001000 */
[----:B------:R-:W-:Y:S01]  /*0360*/  FSEL R18, R18, 1, P2 ;  /* 0x3f80000012127808 */ /* 0x000fe20001000000 */
[----:B------:R-:W-:Y:S01]  /*0370*/  @!P3 FMUL R19, R19, 16777216 ;  /* 0x4b8000001313b820 */ /* 0x000fe20000400000 */
[----:B----4-:R-:W-:Y:S01]  /*0380*/  FADD R6, R10, R6 ;  /* 0x000000060a067221 */ /* 0x010fe20000000000 */
[----:B------:R-:W-:Y:S02]  /*0390*/  FADD R7, R11, R7 ;  /* 0x000000070b077221 */ /* 0x000fe40000000000 */
[----:B------:R-:W-:Y:S01]  /*03a0*/  @!P4 FMUL R18, R18, 16777216 ;  /* 0x4b8000001212c820 */ /* 0x000fe20000400000 */
[----:B-1----:R-:W-:Y:S01]  /*03b0*/  FMUL R19, R16, R19 ;  /* 0x0000001310137220 */ /* 0x002fe20000400000 */
[----:B---3--:R-:W-:Y:S01]  /*03c0*/  FADD R2, R6, -R2 ;  /* 0x8000000206027221 */ /* 0x008fe20000000000 */
[----:B------:R-:W-:Y:S01]  /*03d0*/  FADD R3, R7, -R3 ;  /* 0x8000000307037221 */ /* 0x000fe20000000000 */
[----:B--2---:R-:W-:-:S02]  /*03e0*/  FMUL R18, R17, R18 ;  /* 0x0000001211127220 */ /* 0x004fc40000400000 */
[----:B------:R-:W-:Y:S02]  /*03f0*/  FMUL R19, R2, R19 ;  /* 0x0000001302137220 */ /* 0x000fe40000400000 */
[----:B------:R-:W-:Y:S02]  /*0400*/  FMUL R18, R3, R18 ;  /* 0x0000001203127220 */ /* 0x000fe40000400000 */
[----:B-----5:R-:W-:Y:S02]  /*0410*/  FFMA R12, R19, R12, R14 ;  /* 0x0000000c130c7223 */ /* 0x020fe4000000000e */
[----:B------:R-:W-:Y:S01]  /*0420*/  FFMA R13, R18, R13, R15 ;  /* 0x0000000d120d7223 */ /* 0x000fe2000000000f */
[----:B------:R1:W-:Y:S02]  /*0430*/  @!P0 STG.E.64 desc[UR4][R4.64], R6 ;  /* 0x0000000604008986 */ /* 0x0003e4000c101b04 */
[----:B------:R-:W-:Y:S02]  /*0440*/  FSETP.GEU.AND P1, PT, R12, RZ, PT ;  /* 0x000000ff0c00720b */ /* 0x000fe40003f2e000 */
[----:B------:R-:W-:Y:S01]  /*0450*/  FSETP.GEU.AND P2, PT, R13, RZ, PT ;  /* 0x000000ff0d00720b */ /* 0x000fe20003f4e000 */
[----:B0-----:R-:W-:Y:S01]  /*0460*/  IMAD.WIDE R8, R0, 0x4, R8 ;  /* 0x0000000400087825 */ /* 0x001fe200078e0208 */
[----:B------:R-:W-:-:S02]  /*0470*/  FSEL R12, R12, RZ, P1 ;  /* 0x000000ff0c0c7208 */ /* 0x000fc40000800000 */
[----:B------:R-:W-:Y:S01]  /*0480*/  FSEL R13, R13, RZ, P2 ;  /* 0x000000ff0d0d7208 */ /* 0x000fe20001000000 */
[----:B------:R-:W-:Y:S08]  /*0490*/  @P0 EXIT ;  /* 0x000000000000094d */ /* 0x000ff00003800000 */
[----:B------:R-:W-:Y:S01]  /*04a0*/  STG.E.64 desc[UR4][R8.64], R12 ;  /* 0x0000000c08007986 */ /* 0x000fe2000c101b04 */
[----:B------:R-:W-:Y:S05]  /*04b0*/  EXIT ;  /* 0x000000000000794d */ /* 0x000fea0003800000 */
.L_x_0:
[----:B------:R-:W-:-:S00]  /*04c0*/  BRA `(.L_x_0) ;  /* 0xfffffffc00fc7947 */ /* 0x000fc0000383ffff */
[----:B------:R-:W-:-:S00]  /*04d0*/  NOP ;  /* 0x0000000000007918 */ /* 0x000fc00000000000 */
        /* <DEDUP_REMOVED lines=10> */
.L_x_1:


//--------------------- .nv.global.init           --------------------------
	.section	.nv.global.init,"aw",@progbits
.nv.global.init:
	.type		_$_str,@object
	.size		_$_str,(_$_str_$_2 - _$_str)
_$_str:
        /*0000*/ 	.byte	0x5f, 0x5f, 0x43, 0x55, 0x44, 0x41, 0x5f, 0x46, 0x54, 0x5a, 0x00
	.type		_$_str_$_2,@object
	.size		_$_str_$_2,(.L_1 - _$_str_$_2)
_$_str_$_2:
        /*000b*/ 	.byte	0x5f, 0x5f, 0x43, 0x55, 0x44, 0x41, 0x5f, 0x50, 0x52, 0x45, 0x43, 0x5f, 0x53, 0x51, 0x52, 0x54
        /*001b*/ 	.byte	0x00
.L_1:


//--------------------- .nv.constant0.triton_poi_fused__native_batch_norm_legit_no_training_convolution_relu_84 --------------------------
	.section	.nv.constant0.triton_poi_fused__native_batch_norm_legit_no_training_convolution_relu_84,"a",@progbits
	.sectionflags	@""
	.align	4
.nv.constant0.triton_poi_fused__native_batch_norm_legit_no_training_convolution_relu_84:
	.zero		588
